//
// Generated by NVIDIA NVVM Compiler
//
// Compiler Build ID: CL-36424714
// Cuda compilation tools, release 13.0, V13.0.88
// Based on NVVM 20.0.0
//

.version 9.0
.target sm_100
.address_size 64

	// .globl	_Z11floydKernelPfii
// _ZZ11floydKernelPfiiE2ik has been demoted
// _ZZ11floydKernelPfiiE2kj has been demoted
.global .align 1 .b8 _ZN34_INTERNAL_4c9e808a_4_k_cu_340040544cuda3std3__45__cpo5beginE[1];
.global .align 1 .b8 _ZN34_INTERNAL_4c9e808a_4_k_cu_340040544cuda3std3__45__cpo3endE[1];
.global .align 1 .b8 _ZN34_INTERNAL_4c9e808a_4_k_cu_340040544cuda3std3__45__cpo6cbeginE[1];
.global .align 1 .b8 _ZN34_INTERNAL_4c9e808a_4_k_cu_340040544cuda3std3__45__cpo4cendE[1];
.global .align 1 .b8 _ZN34_INTERNAL_4c9e808a_4_k_cu_340040544cuda3std3__45__cpo6rbeginE[1];
.global .align 1 .b8 _ZN34_INTERNAL_4c9e808a_4_k_cu_340040544cuda3std3__45__cpo4rendE[1];
.global .align 1 .b8 _ZN34_INTERNAL_4c9e808a_4_k_cu_340040544cuda3std3__45__cpo7crbeginE[1];
.global .align 1 .b8 _ZN34_INTERNAL_4c9e808a_4_k_cu_340040544cuda3std3__45__cpo5crendE[1];
.global .align 1 .b8 _ZN34_INTERNAL_4c9e808a_4_k_cu_340040544cuda3std3__436_GLOBAL__N__4c9e808a_4_k_cu_340040546ignoreE[1];
.global .align 1 .b8 _ZN34_INTERNAL_4c9e808a_4_k_cu_340040544cuda3std3__419piecewise_constructE[1];
.global .align 1 .b8 _ZN34_INTERNAL_4c9e808a_4_k_cu_340040544cuda3std3__48in_placeE[1];
.global .align 1 .b8 _ZN34_INTERNAL_4c9e808a_4_k_cu_340040544cuda3std3__420unreachable_sentinelE[1];
.global .align 1 .b8 _ZN34_INTERNAL_4c9e808a_4_k_cu_340040544cuda3std3__47nulloptE[1];
.global .align 1 .b8 _ZN34_INTERNAL_4c9e808a_4_k_cu_340040544cuda3std3__48unexpectE[1];
.global .align 1 .b8 _ZN34_INTERNAL_4c9e808a_4_k_cu_340040544cuda3std6ranges3__45__cpo4swapE[1];
.global .align 1 .b8 _ZN34_INTERNAL_4c9e808a_4_k_cu_340040544cuda3std6ranges3__45__cpo9iter_moveE[1];
.global .align 1 .b8 _ZN34_INTERNAL_4c9e808a_4_k_cu_340040544cuda3std6ranges3__45__cpo5beginE[1];
.global .align 1 .b8 _ZN34_INTERNAL_4c9e808a_4_k_cu_340040544cuda3std6ranges3__45__cpo3endE[1];
.global .align 1 .b8 _ZN34_INTERNAL_4c9e808a_4_k_cu_340040544cuda3std6ranges3__45__cpo6cbeginE[1];
.global .align 1 .b8 _ZN34_INTERNAL_4c9e808a_4_k_cu_340040544cuda3std6ranges3__45__cpo4cendE[1];
.global .align 1 .b8 _ZN34_INTERNAL_4c9e808a_4_k_cu_340040544cuda3std6ranges3__45__cpo7advanceE[1];
.global .align 1 .b8 _ZN34_INTERNAL_4c9e808a_4_k_cu_340040544cuda3std6ranges3__45__cpo9iter_swapE[1];
.global .align 1 .b8 _ZN34_INTERNAL_4c9e808a_4_k_cu_340040544cuda3std6ranges3__45__cpo4nextE[1];
.global .align 1 .b8 _ZN34_INTERNAL_4c9e808a_4_k_cu_340040544cuda3std6ranges3__45__cpo4prevE[1];
.global .align 1 .b8 _ZN34_INTERNAL_4c9e808a_4_k_cu_340040544cuda3std6ranges3__45__cpo4dataE[1];
.global .align 1 .b8 _ZN34_INTERNAL_4c9e808a_4_k_cu_340040544cuda3std6ranges3__45__cpo5cdataE[1];
.global .align 1 .b8 _ZN34_INTERNAL_4c9e808a_4_k_cu_340040544cuda3std6ranges3__45__cpo4sizeE[1];
.global .align 1 .b8 _ZN34_INTERNAL_4c9e808a_4_k_cu_340040544cuda3std6ranges3__45__cpo5ssizeE[1];
.global .align 1 .b8 _ZN34_INTERNAL_4c9e808a_4_k_cu_340040544cuda3std6ranges3__45__cpo8distanceE[1];
.global .align 1 .b8 _ZN34_INTERNAL_4c9e808a_4_k_cu_340040546thrust24THRUST_300001_SM_1000_NS8cuda_cub3parE[1];
.global .align 1 .b8 _ZN34_INTERNAL_4c9e808a_4_k_cu_340040546thrust24THRUST_300001_SM_1000_NS8cuda_cub10par_nosyncE[1];
.global .align 1 .b8 _ZN34_INTERNAL_4c9e808a_4_k_cu_340040546thrust24THRUST_300001_SM_1000_NS6system6detail10sequential3seqE[1];
.global .align 1 .b8 _ZN34_INTERNAL_4c9e808a_4_k_cu_340040546thrust24THRUST_300001_SM_1000_NS12placeholders2_1E[1];
.global .align 1 .b8 _ZN34_INTERNAL_4c9e808a_4_k_cu_340040546thrust24THRUST_300001_SM_1000_NS12placeholders2_2E[1];
.global .align 1 .b8 _ZN34_INTERNAL_4c9e808a_4_k_cu_340040546thrust24THRUST_300001_SM_1000_NS12placeholders2_3E[1];
.global .align 1 .b8 _ZN34_INTERNAL_4c9e808a_4_k_cu_340040546thrust24THRUST_300001_SM_1000_NS12placeholders2_4E[1];
.global .align 1 .b8 _ZN34_INTERNAL_4c9e808a_4_k_cu_340040546thrust24THRUST_300001_SM_1000_NS12placeholders2_5E[1];
.global .align 1 .b8 _ZN34_INTERNAL_4c9e808a_4_k_cu_340040546thrust24THRUST_300001_SM_1000_NS12placeholders2_6E[1];
.global .align 1 .b8 _ZN34_INTERNAL_4c9e808a_4_k_cu_340040546thrust24THRUST_300001_SM_1000_NS12placeholders2_7E[1];
.global .align 1 .b8 _ZN34_INTERNAL_4c9e808a_4_k_cu_340040546thrust24THRUST_300001_SM_1000_NS12placeholders2_8E[1];
.global .align 1 .b8 _ZN34_INTERNAL_4c9e808a_4_k_cu_340040546thrust24THRUST_300001_SM_1000_NS12placeholders2_9E[1];
.global .align 1 .b8 _ZN34_INTERNAL_4c9e808a_4_k_cu_340040546thrust24THRUST_300001_SM_1000_NS12placeholders3_10E[1];
.global .align 1 .b8 _ZN34_INTERNAL_4c9e808a_4_k_cu_340040546thrust24THRUST_300001_SM_1000_NS3seqE[1];

.visible .entry _Z11floydKernelPfii(
	.param .u64 .ptr .align 1 _Z11floydKernelPfii_param_0,
	.param .u32 _Z11floydKernelPfii_param_1,
	.param .u32 _Z11floydKernelPfii_param_2
)
{
	.reg .pred 	%p<4>;
	.reg .b32 	%r<21>;
	.reg .b32 	%f<8>;
	.reg .b64 	%rd<9>;
	// demoted variable
	.shared .align 4 .b8 _ZZ11floydKernelPfiiE2ik[128];
	// demoted variable
	.shared .align 4 .b8 _ZZ11floydKernelPfiiE2kj[128];
	ld.param.u64 	%rd2, [_Z11floydKernelPfii_param_0];
	ld.param.u32 	%r7, [_Z11floydKernelPfii_param_1];
	ld.param.u32 	%r8, [_Z11floydKernelPfii_param_2];
	cvta.to.global.u64 	%rd1, %rd2;
	mov.u32 	%r9, %ctaid.y;
	mov.u32 	%r10, %ntid.y;
	mov.u32 	%r1, %tid.y;
	mad.lo.s32 	%r2, %r9, %r10, %r1;
	mov.u32 	%r11, %ctaid.x;
	mov.u32 	%r12, %ntid.x;
	mov.u32 	%r3, %tid.x;
	mad.lo.s32 	%r4, %r11, %r12, %r3;
	max.s32 	%r13, %r2, %r4;
	setp.ge.s32 	%p1, %r13, %r7;
	@%p1 bra 	$L__BB0_6;
	setp.ne.s32 	%p2, %r3, 0;
	shl.b32 	%r14, %r1, 2;
	mov.u32 	%r15, _ZZ11floydKernelPfiiE2ik;
	add.s32 	%r5, %r15, %r14;
	@%p2 bra 	$L__BB0_3;
	mad.lo.s32 	%r16, %r7, %r2, %r8;
	mul.wide.s32 	%rd3, %r16, 4;
	add.s64 	%rd4, %rd1, %rd3;
	ld.global.f32 	%f1, [%rd4];
	st.shared.f32 	[%r5], %f1;
$L__BB0_3:
	setp.ne.s32 	%p3, %r1, 0;
	shl.b32 	%r17, %r3, 2;
	mov.u32 	%r18, _ZZ11floydKernelPfiiE2kj;
	add.s32 	%r6, %r18, %r17;
	@%p3 bra 	$L__BB0_5;
	mad.lo.s32 	%r19, %r8, %r7, %r4;
	mul.wide.s32 	%rd5, %r19, 4;
	add.s64 	%rd6, %rd1, %rd5;
	ld.global.f32 	%f2, [%rd6];
	st.shared.f32 	[%r6], %f2;
$L__BB0_5:
	bar.sync 	0;
	ld.shared.f32 	%f3, [%r5];
	ld.shared.f32 	%f4, [%r6];
	add.f32 	%f5, %f3, %f4;
	mad.lo.s32 	%r20, %r7, %r2, %r4;
	mul.wide.s32 	%rd7, %r20, 4;
	add.s64 	%rd8, %rd1, %rd7;
	ld.global.f32 	%f6, [%rd8];
	min.f32 	%f7, %f6, %f5;
	st.global.f32 	[%rd8], %f7;
$L__BB0_6:
	ret;

}
	// .globl	_ZN3cub18CUB_300001_SM_10006detail11EmptyKernelIvEEvv
.visible .entry _ZN3cub18CUB_300001_SM_10006detail11EmptyKernelIvEEvv()
{


	ret;

}
	// .globl	_ZN3cub18CUB_300001_SM_10006detail8for_each13static_kernelINS2_12policy_hub_t12policy_500_tEmN6thrust24THRUST_300001_SM_1000_NS8cuda_cub20__uninitialized_fill7functorINS7_10device_ptrIfEEfEEEEvT0_T1_
.visible .entry _ZN3cub18CUB_300001_SM_10006detail8for_each13static_kernelINS2_12policy_hub_t12policy_500_tEmN6thrust24THRUST_300001_SM_1000_NS8cuda_cub20__uninitialized_fill7functorINS7_10device_ptrIfEEfEEEEvT0_T1_(
	.param .u64 _ZN3cub18CUB_300001_SM_10006detail8for_each13static_kernelINS2_12policy_hub_t12policy_500_tEmN6thrust24THRUST_300001_SM_1000_NS8cuda_cub20__uninitialized_fill7functorINS7_10device_ptrIfEEfEEEEvT0_T1__param_0,
	.param .align 8 .b8 _ZN3cub18CUB_300001_SM_10006detail8for_each13static_kernelINS2_12policy_hub_t12policy_500_tEmN6thrust24THRUST_300001_SM_1000_NS8cuda_cub20__uninitialized_fill7functorINS7_10device_ptrIfEEfEEEEvT0_T1__param_1[16]
)
.maxntid 256
{
	.reg .pred 	%p<4>;
	.reg .b16 	%rs<5>;
	.reg .b32 	%r<10>;
	.reg .b32 	%f<3>;
	.reg .b64 	%rd<16>;

	ld.param.f32 	%f2, [_ZN3cub18CUB_300001_SM_10006detail8for_each13static_kernelINS2_12policy_hub_t12policy_500_tEmN6thrust24THRUST_300001_SM_1000_NS8cuda_cub20__uninitialized_fill7functorINS7_10device_ptrIfEEfEEEEvT0_T1__param_1+8];
	ld.param.u64 	%rd4, [_ZN3cub18CUB_300001_SM_10006detail8for_each13static_kernelINS2_12policy_hub_t12policy_500_tEmN6thrust24THRUST_300001_SM_1000_NS8cuda_cub20__uninitialized_fill7functorINS7_10device_ptrIfEEfEEEEvT0_T1__param_1];
	ld.param.u64 	%rd5, [_ZN3cub18CUB_300001_SM_10006detail8for_each13static_kernelINS2_12policy_hub_t12policy_500_tEmN6thrust24THRUST_300001_SM_1000_NS8cuda_cub20__uninitialized_fill7functorINS7_10device_ptrIfEEfEEEEvT0_T1__param_0];
	mov.u32 	%r7, %ctaid.x;
	mul.wide.u32 	%rd1, %r7, 512;
	sub.s64 	%rd2, %rd5, %rd1;
	setp.lt.u64 	%p1, %rd2, 512;
	@%p1 bra 	$L__BB2_2;
	mov.u32 	%r9, %tid.x;
	cvta.to.global.u64 	%rd11, %rd4;
	cvt.u64.u32 	%rd12, %r9;
	add.s64 	%rd13, %rd1, %rd12;
	shl.b64 	%rd14, %rd13, 2;
	add.s64 	%rd15, %rd11, %rd14;
	st.global.f32 	[%rd15], %f2;
	st.global.f32 	[%rd15+1024], %f2;
	bra.uni 	$L__BB2_6;
$L__BB2_2:
	cvta.to.global.u64 	%rd6, %rd4;
	mov.u32 	%r1, %tid.x;
	cvt.u64.u32 	%rd7, %r1;
	setp.le.u64 	%p2, %rd2, %rd7;
	add.s64 	%rd8, %rd1, %rd7;
	shl.b64 	%rd9, %rd8, 2;
	add.s64 	%rd3, %rd6, %rd9;
	@%p2 bra 	$L__BB2_4;
	st.global.f32 	[%rd3], %f2;
$L__BB2_4:
	add.s32 	%r8, %r1, 256;
	cvt.u64.u32 	%rd10, %r8;
	setp.le.u64 	%p3, %rd2, %rd10;
	@%p3 bra 	$L__BB2_6;
	st.global.f32 	[%rd3+1024], %f2;
$L__BB2_6:
	ret;

}


// ===== COMPILED SASS (sm_100) =====

	.target	sm_100

	.elftype	@"ET_EXEC"


//--------------------- .note.nv.tkinfo           --------------------------
	.section	.note.nv.tkinfo,"",@"SHT_NOTE"
	.sectionflags	@"SHF_NOTE_NV_TKINFO"
	.tkinfo
        /*0018*/ 	.word	0x00000002
        /*0030*/ 	.string	""
        /*0030*/ 	.string	"ptxas"
        /*0030*/ 	.string	"Cuda compilation tools, release 13.0, V13.0.88"
        /*0030*/ 	.string	"Build cuda_13.0.r13.0/compiler.36424714_0"
        /*0030*/ 	.string	"-arch sm_100 -m 64 "



//--------------------- .note.nv.cuinfo           --------------------------
	.section	.note.nv.cuinfo,"",@"SHT_NOTE"
	.sectionflags	@"SHF_NOTE_NV_CUINFO"
        /*0018*/ 	.short	0x0002
        /*001a*/ 	.short	0x0064
        /*001c*/ 	.short	0x0082
	.zero		2


//--------------------- .nv.info                  --------------------------
	.section	.nv.info,"",@"SHT_CUDA_INFO"
	.align	4


	//----- nvinfo : EIATTR_REGCOUNT
	.align		4
        /*0000*/ 	.byte	0x04, 0x2f
        /*0002*/ 	.short	(.L_44 - .L_43)
	.align		4
.L_43:
        /*0004*/ 	.word	index@(_Z11floydKernelPfii)
        /*0008*/ 	.word	0x0000000e


	//----- nvinfo : EIATTR_FRAME_SIZE
	.align		4
.L_44:
        /*000c*/ 	.byte	0x04, 0x11
        /*000e*/ 	.short	(.L_46 - .L_45)
	.align		4
.L_45:
        /*0010*/ 	.word	index@(_Z11floydKernelPfii)
        /*0014*/ 	.word	0x00000000


	//----- nvinfo : EIATTR_REGCOUNT
	.align		4
.L_46:
        /*0018*/ 	.byte	0x04, 0x2f
        /*001a*/ 	.short	(.L_48 - .L_47)
	.align		4
.L_47:
        /*001c*/ 	.word	index@(_ZN3cub18CUB_300001_SM_10006detail11EmptyKernelIvEEvv)
        /*0020*/ 	.word	0x00000004


	//----- nvinfo : EIATTR_FRAME_SIZE
	.align		4
.L_48:
        /*0024*/ 	.byte	0x04, 0x11
        /*0026*/ 	.short	(.L_50 - .L_49)
	.align		4
.L_49:
        /*0028*/ 	.word	index@(_ZN3cub18CUB_300001_SM_10006detail11EmptyKernelIvEEvv)
        /*002c*/ 	.word	0x00000000


	//----- nvinfo : EIATTR_REGCOUNT
	.align		4
.L_50:
        /*0030*/ 	.byte	0x04, 0x2f
        /*0032*/ 	.short	(.L_52 - .L_51)
	.align		4
.L_51:
        /*0034*/ 	.word	index@(_ZN3cub18CUB_300001_SM_10006detail8for_each13static_kernelINS2_12policy_hub_t12policy_500_tEmN6thrust24THRUST_300001_SM_1000_NS8cuda_cub20__uninitialized_fill7functorINS7_10device_ptrIfEEfEEEEvT0_T1_)
        /*0038*/ 	.word	0x00000008


	//----- nvinfo : EIATTR_FRAME_SIZE
	.align		4
.L_52:
        /*003c*/ 	.byte	0x04, 0x11
        /*003e*/ 	.short	(.L_54 - .L_53)
	.align		4
.L_53:
        /*0040*/ 	.word	index@(_ZN3cub18CUB_300001_SM_10006detail8for_each13static_kernelINS2_12policy_hub_t12policy_500_tEmN6thrust24THRUST_300001_SM_1000_NS8cuda_cub20__uninitialized_fill7functorINS7_10device_ptrIfEEfEEEEvT0_T1_)
        /*0044*/ 	.word	0x00000000


	//----- nvinfo : EIATTR_MIN_STACK_SIZE
	.align		4
.L_54:
        /*0048*/ 	.byte	0x04, 0x12
        /*004a*/ 	.short	(.L_56 - .L_55)
	.align		4
.L_55:
        /*004c*/ 	.word	index@(_ZN3cub18CUB_300001_SM_10006detail8for_each13static_kernelINS2_12policy_hub_t12policy_500_tEmN6thrust24THRUST_300001_SM_1000_NS8cuda_cub20__uninitialized_fill7functorINS7_10device_ptrIfEEfEEEEvT0_T1_)
        /*0050*/ 	.word	0x00000000


	//----- nvinfo : EIATTR_MIN_STACK_SIZE
	.align		4
.L_56:
        /*0054*/ 	.byte	0x04, 0x12
        /*0056*/ 	.short	(.L_58 - .L_57)
	.align		4
.L_57:
        /*0058*/ 	.word	index@(_ZN3cub18CUB_300001_SM_10006detail11EmptyKernelIvEEvv)
        /*005c*/ 	.word	0x00000000


	//----- nvinfo : EIATTR_MIN_STACK_SIZE
	.align		4
.L_58:
        /*0060*/ 	.byte	0x04, 0x12
        /*0062*/ 	.short	(.L_60 - .L_59)
	.align		4
.L_59:
        /*0064*/ 	.word	index@(_Z11floydKernelPfii)
        /*0068*/ 	.word	0x00000000
.L_60:


//--------------------- .nv.compat                --------------------------
	.section	.nv.compat,"",@"SHT_CUDA_COMPAT_INFO"
	.align	4
        /*0000*/ 	.byte	0x02, 0x09, 0x00, 0x00, 0x02, 0x02, 0x01, 0x00, 0x02, 0x05, 0x05, 0x00, 0x03, 0x07, 0x01, 0x01
        /*0010*/ 	.byte	0x02, 0x03, 0x00, 0x00, 0x02, 0x06, 0x01, 0x00, 0x04, 0x0b, 0x08, 0x00, 0x09, 0x00, 0x00, 0x00
        /*0020*/ 	.byte	0x00, 0x00, 0x00, 0x00


//--------------------- .nv.info._ZN3cub18CUB_300001_SM_10006detail8for_each13static_kernelINS2_12policy_hub_t12policy_500_tEmN6thrust24THRUST_300001_SM_1000_NS8cuda_cub20__uninitialized_fill7functorINS7_10device_ptrIfEEfEEEEvT0_T1_ --------------------------
	.section	.nv.info._ZN3cub18CUB_300001_SM_10006detail8for_each13static_kernelINS2_12policy_hub_t12policy_500_tEmN6thrust24THRUST_300001_SM_1000_NS8cuda_cub20__uninitialized_fill7functorINS7_10device_ptrIfEEfEEEEvT0_T1_,"",@"SHT_CUDA_INFO"
	.sectionflags	@""
	.align	4


	//----- nvinfo : EIATTR_CUDA_API_VERSION
	.align		4
        /*0000*/ 	.byte	0x04, 0x37
        /*0002*/ 	.short	(.L_62 - .L_61)
.L_61:
        /*0004*/ 	.word	0x00000082


	//----- nvinfo : EIATTR_KPARAM_INFO
	.align		4
.L_62:
        /*0008*/ 	.byte	0x04, 0x17
        /*000a*/ 	.short	(.L_64 - .L_63)
.L_63:
        /*000c*/ 	.word	0x00000000
        /*0010*/ 	.short	0x0001
        /*0012*/ 	.short	0x0008
        /*0014*/ 	.byte	0x00, 0xf0, 0x41, 0x00


	//----- nvinfo : EIATTR_KPARAM_INFO
	.align		4
.L_64:
        /*0018*/ 	.byte	0x04, 0x17
        /*001a*/ 	.short	(.L_66 - .L_65)
.L_65:
        /*001c*/ 	.word	0x00000000
        /*0020*/ 	.short	0x0000
        /*0022*/ 	.short	0x0000
        /*0024*/ 	.byte	0x00, 0xf0, 0x21, 0x00


	//----- nvinfo : EIATTR_SPARSE_MMA_MASK
	.align		4
.L_66:
        /*0028*/ 	.byte	0x03, 0x50
        /*002a*/ 	.short	0x0000


	//----- nvinfo : EIATTR_MAXREG_COUNT
	.align		4
        /*002c*/ 	.byte	0x03, 0x1b
        /*002e*/ 	.short	0x00ff


	//----- nvinfo : EIATTR_MERCURY_ISA_VERSION
	.align		4
        /*0030*/ 	.byte	0x03, 0x5f
        /*0032*/ 	.short	0x0101


	//----- nvinfo : EIATTR_VRC_CTA_INIT_COUNT
	.align		4
        /*0034*/ 	.byte	0x02, 0x4a
	.zero		1
	.zero		1


	//----- nvinfo : EIATTR_EXIT_INSTR_OFFSETS
	.align		4
        /*0038*/ 	.byte	0x04, 0x1c
        /*003a*/ 	.short	(.L_68 - .L_67)


	//   ....[0]....
.L_67:
        /*003c*/ 	.word	0x00000130


	//   ....[1]....
        /*0040*/ 	.word	0x00000230


	//   ....[2]....
        /*0044*/ 	.word	0x00000260


	//----- nvinfo : EIATTR_MAX_THREADS
	.align		4
.L_68:
        /*0048*/ 	.byte	0x04, 0x05
        /*004a*/ 	.short	(.L_70 - .L_69)
.L_69:
        /*004c*/ 	.word	0x00000100
        /*0050*/ 	.word	0x00000001
        /*0054*/ 	.word	0x00000001


	//----- nvinfo : EIATTR_CBANK_PARAM_SIZE
	.align		4
.L_70:
        /*0058*/ 	.byte	0x03, 0x19
        /*005a*/ 	.short	0x0018


	//----- nvinfo : EIATTR_PARAM_CBANK
	.align		4
        /*005c*/ 	.byte	0x04, 0x0a
        /*005e*/ 	.short	(.L_72 - .L_71)
	.align		4
.L_71:
        /*0060*/ 	.word	index@(.nv.constant0._ZN3cub18CUB_300001_SM_10006detail8for_each13static_kernelINS2_12policy_hub_t12policy_500_tEmN6thrust24THRUST_300001_SM_1000_NS8cuda_cub20__uninitialized_fill7functorINS7_10device_ptrIfEEfEEEEvT0_T1_)
        /*0064*/ 	.short	0x0380
        /*0066*/ 	.short	0x0018


	//----- nvinfo : EIATTR_SW_WAR
	.align		4
.L_72:
        /*0068*/ 	.byte	0x04, 0x36
        /*006a*/ 	.short	(.L_74 - .L_73)
.L_73:
        /*006c*/ 	.word	0x00000008
.L_74:


//--------------------- .nv.info._ZN3cub18CUB_300001_SM_10006detail11EmptyKernelIvEEvv --------------------------
	.section	.nv.info._ZN3cub18CUB_300001_SM_10006detail11EmptyKernelIvEEvv,"",@"SHT_CUDA_INFO"
	.sectionflags	@""
	.align	4


	//----- nvinfo : EIATTR_CUDA_API_VERSION
	.align		4
        /*0000*/ 	.byte	0x04, 0x37
        /*0002*/ 	.short	(.L_76 - .L_75)
.L_75:
        /*0004*/ 	.word	0x00000082


	//----- nvinfo : EIATTR_SPARSE_MMA_MASK
	.align		4
.L_76:
        /*0008*/ 	.byte	0x03, 0x50
        /*000a*/ 	.short	0x0000


	//----- nvinfo : EIATTR_MAXREG_COUNT
	.align		4
        /*000c*/ 	.byte	0x03, 0x1b
        /*000e*/ 	.short	0x00ff


	//----- nvinfo : EIATTR_MERCURY_ISA_VERSION
	.align		4
        /*0010*/ 	.byte	0x03, 0x5f
        /*0012*/ 	.short	0x0101


	//----- nvinfo : EIATTR_VRC_CTA_INIT_COUNT
	.align		4
        /*0014*/ 	.byte	0x02, 0x4a
	.zero		1
	.zero		1


	//----- nvinfo : EIATTR_EXIT_INSTR_OFFSETS
	.align		4
        /*0018*/ 	.byte	0x04, 0x1c
        /*001a*/ 	.short	(.L_78 - .L_77)


	//   ....[0]....
.L_77:
        /*001c*/ 	.word	0x00000010


	//----- nvinfo : EIATTR_SW_WAR
	.align		4
.L_78:
        /*0020*/ 	.byte	0x04, 0x36
        /*0022*/ 	.short	(.L_80 - .L_79)
.L_79:
        /*0024*/ 	.word	0x00000008
.L_80:


//--------------------- .nv.info._Z11floydKernelPfii --------------------------
	.section	.nv.info._Z11floydKernelPfii,"",@"SHT_CUDA_INFO"
	.sectionflags	@""
	.align	4


	//----- nvinfo : EIATTR_CUDA_API_VERSION
	.align		4
        /*0000*/ 	.byte	0x04, 0x37
        /*0002*/ 	.short	(.L_82 - .L_81)
.L_81:
        /*0004*/ 	.word	0x00000082


	//----- nvinfo : EIATTR_KPARAM_INFO
	.align		4
.L_82:
        /*0008*/ 	.byte	0x04, 0x17
        /*000a*/ 	.short	(.L_84 - .L_83)
.L_83:
        /*000c*/ 	.word	0x00000000
        /*0010*/ 	.short	0x0002
        /*0012*/ 	.short	0x000c
        /*0014*/ 	.byte	0x00, 0xf0, 0x11, 0x00


	//----- nvinfo : EIATTR_KPARAM_INFO
	.align		4
.L_84:
        /*0018*/ 	.byte	0x04, 0x17
        /*001a*/ 	.short	(.L_86 - .L_85)
.L_85:
        /*001c*/ 	.word	0x00000000
        /*0020*/ 	.short	0x0001
        /*0022*/ 	.short	0x0008
        /*0024*/ 	.byte	0x00, 0xf0, 0x11, 0x00


	//----- nvinfo : EIATTR_KPARAM_INFO
	.align		4
.L_86:
        /*0028*/ 	.byte	0x04, 0x17
        /*002a*/ 	.short	(.L_88 - .L_87)
.L_87:
        /*002c*/ 	.word	0x00000000
        /*0030*/ 	.short	0x0000
        /*0032*/ 	.short	0x0000
        /*0034*/ 	.byte	0x00, 0xf5, 0x21, 0x00


	//----- nvinfo : EIATTR_SPARSE_MMA_MASK
	.align		4
.L_88:
        /*0038*/ 	.byte	0x03, 0x50
        /*003a*/ 	.short	0x0000


	//----- nvinfo : EIATTR_MAXREG_COUNT
	.align		4
        /*003c*/ 	.byte	0x03, 0x1b
        /*003e*/ 	.short	0x00ff


	//----- nvinfo : EIATTR_NUM_BARRIERS
	.align		4
        /*0040*/ 	.byte	0x02, 0x4c
        /*0042*/ 	.byte	0x01
	.zero		1


	//----- nvinfo : EIATTR_MERCURY_ISA_VERSION
	.align		4
        /*0044*/ 	.byte	0x03, 0x5f
        /*0046*/ 	.short	0x0101


	//----- nvinfo : EIATTR_VRC_CTA_INIT_COUNT
	.align		4
        /*0048*/ 	.byte	0x02, 0x4a
	.zero		1
	.zero		1


	//----- nvinfo : EIATTR_EXIT_INSTR_OFFSETS
	.align		4
        /*004c*/ 	.byte	0x04, 0x1c
        /*004e*/ 	.short	(.L_90 - .L_89)


	//   ....[0]....
.L_89:
        /*0050*/ 	.word	0x000000c0


	//   ....[1]....
        /*0054*/ 	.word	0x000002b0


	//----- nvinfo : EIATTR_CBANK_PARAM_SIZE
	.align		4
.L_90:
        /*0058*/ 	.byte	0x03, 0x19
        /*005a*/ 	.short	0x0010


	//----- nvinfo : EIATTR_PARAM_CBANK
	.align		4
        /*005c*/ 	.byte	0x04, 0x0a
        /*005e*/ 	.short	(.L_92 - .L_91)
	.align		4
.L_91:
        /*0060*/ 	.word	index@(.nv.constant0._Z11floydKernelPfii)
        /*0064*/ 	.short	0x0380
        /*0066*/ 	.short	0x0010


	//----- nvinfo : EIATTR_SW_WAR
	.align		4
.L_92:
        /*0068*/ 	.byte	0x04, 0x36
        /*006a*/ 	.short	(.L_94 - .L_93)
.L_93:
        /*006c*/ 	.word	0x00000008
.L_94:


//--------------------- .nv.callgraph             --------------------------
	.section	.nv.callgraph,"",@"SHT_CUDA_CALLGRAPH"
	.align	4
	.sectionentsize	8
	.align		4
        /*0000*/ 	.word	0x00000000
	.align		4
        /*0004*/ 	.word	0xffffffff
	.align		4
        /*0008*/ 	.word	0x00000000
	.align		4
        /*000c*/ 	.word	0xfffffffe
	.align		4
        /*0010*/ 	.word	0x00000000
	.align		4
        /*0014*/ 	.word	0xfffffffd
	.align		4
        /*0018*/ 	.word	0x00000000
	.align		4
        /*001c*/ 	.word	0xfffffffc


//--------------------- .nv.constant4             --------------------------
	.section	.nv.constant4,"a",@progbits
	.align	8
	.align		8
.nv.constant4:
        /*0000*/ 	.dword	_ZN34_INTERNAL_4c9e808a_4_k_cu_340040544cuda3std3__45__cpo5beginE
	.align		8
        /*0008*/ 	.dword	_ZN34_INTERNAL_4c9e808a_4_k_cu_340040544cuda3std3__45__cpo3endE
	.align		8
        /*0010*/ 	.dword	_ZN34_INTERNAL_4c9e808a_4_k_cu_340040544cuda3std3__45__cpo6cbeginE
	.align		8
        /*0018*/ 	.dword	_ZN34_INTERNAL_4c9e808a_4_k_cu_340040544cuda3std3__45__cpo4cendE
	.align		8
        /*0020*/ 	.dword	_ZN34_INTERNAL_4c9e808a_4_k_cu_340040544cuda3std3__45__cpo6rbeginE
	.align		8
        /*0028*/ 	.dword	_ZN34_INTERNAL_4c9e808a_4_k_cu_340040544cuda3std3__45__cpo4rendE
	.align		8
        /*0030*/ 	.dword	_ZN34_INTERNAL_4c9e808a_4_k_cu_340040544cuda3std3__45__cpo7crbeginE
	.align		8
        /*0038*/ 	.dword	_ZN34_INTERNAL_4c9e808a_4_k_cu_340040544cuda3std3__45__cpo5crendE
	.align		8
        /*0040*/ 	.dword	_ZN34_INTERNAL_4c9e808a_4_k_cu_340040544cuda3std3__436_GLOBAL__N__4c9e808a_4_k_cu_340040546ignoreE
	.align		8
        /*0048*/ 	.dword	_ZN34_INTERNAL_4c9e808a_4_k_cu_340040544cuda3std3__419piecewise_constructE
	.align		8
        /*0050*/ 	.dword	_ZN34_INTERNAL_4c9e808a_4_k_cu_340040544cuda3std3__48in_placeE
	.align		8
        /*0058*/ 	.dword	_ZN34_INTERNAL_4c9e808a_4_k_cu_340040544cuda3std3__420unreachable_sentinelE
	.align		8
        /*0060*/ 	.dword	_ZN34_INTERNAL_4c9e808a_4_k_cu_340040544cuda3std3__47nulloptE
	.align		8
        /*0068*/ 	.dword	_ZN34_INTERNAL_4c9e808a_4_k_cu_340040544cuda3std3__48unexpectE
	.align		8
        /*0070*/ 	.dword	_ZN34_INTERNAL_4c9e808a_4_k_cu_340040544cuda3std6ranges3__45__cpo4swapE
	.align		8
        /*0078*/ 	.dword	_ZN34_INTERNAL_4c9e808a_4_k_cu_340040544cuda3std6ranges3__45__cpo9iter_moveE
	.align		8
        /*0080*/ 	.dword	_ZN34_INTERNAL_4c9e808a_4_k_cu_340040544cuda3std6ranges3__45__cpo5beginE
	.align		8
        /*0088*/ 	.dword	_ZN34_INTERNAL_4c9e808a_4_k_cu_340040544cuda3std6ranges3__45__cpo3endE
	.align		8
        /*0090*/ 	.dword	_ZN34_INTERNAL_4c9e808a_4_k_cu_340040544cuda3std6ranges3__45__cpo6cbeginE
	.align		8
        /*0098*/ 	.dword	_ZN34_INTERNAL_4c9e808a_4_k_cu_340040544cuda3std6ranges3__45__cpo4cendE
	.align		8
        /*00a0*/ 	.dword	_ZN34_INTERNAL_4c9e808a_4_k_cu_340040544cuda3std6ranges3__45__cpo7advanceE
	.align		8
        /*00a8*/ 	.dword	_ZN34_INTERNAL_4c9e808a_4_k_cu_340040544cuda3std6ranges3__45__cpo9iter_swapE
	.align		8
        /*00b0*/ 	.dword	_ZN34_INTERNAL_4c9e808a_4_k_cu_340040544cuda3std6ranges3__45__cpo4nextE
	.align		8
        /*00b8*/ 	.dword	_ZN34_INTERNAL_4c9e808a_4_k_cu_340040544cuda3std6ranges3__45__cpo4prevE
	.align		8
        /*00c0*/ 	.dword	_ZN34_INTERNAL_4c9e808a_4_k_cu_340040544cuda3std6ranges3__45__cpo4dataE
	.align		8
        /*00c8*/ 	.dword	_ZN34_INTERNAL_4c9e808a_4_k_cu_340040544cuda3std6ranges3__45__cpo5cdataE
	.align		8
        /*00d0*/ 	.dword	_ZN34_INTERNAL_4c9e808a_4_k_cu_340040544cuda3std6ranges3__45__cpo4sizeE
	.align		8
        /*00d8*/ 	.dword	_ZN34_INTERNAL_4c9e808a_4_k_cu_340040544cuda3std6ranges3__45__cpo5ssizeE
	.align		8
        /*00e0*/ 	.dword	_ZN34_INTERNAL_4c9e808a_4_k_cu_340040544cuda3std6ranges3__45__cpo8distanceE
	.align		8
        /*00e8*/ 	.dword	_ZN34_INTERNAL_4c9e808a_4_k_cu_340040546thrust24THRUST_300001_SM_1000_NS8cuda_cub3parE
	.align		8
        /*00f0*/ 	.dword	_ZN34_INTERNAL_4c9e808a_4_k_cu_340040546thrust24THRUST_300001_SM_1000_NS8cuda_cub10par_nosyncE
	.align		8
        /*00f8*/ 	.dword	_ZN34_INTERNAL_4c9e808a_4_k_cu_340040546thrust24THRUST_300001_SM_1000_NS6system6detail10sequential3seqE
	.align		8
        /*0100*/ 	.dword	_ZN34_INTERNAL_4c9e808a_4_k_cu_340040546thrust24THRUST_300001_SM_1000_NS12placeholders2_1E
	.align		8
        /*0108*/ 	.dword	_ZN34_INTERNAL_4c9e808a_4_k_cu_340040546thrust24THRUST_300001_SM_1000_NS12placeholders2_2E
	.align		8
        /*0110*/ 	.dword	_ZN34_INTERNAL_4c9e808a_4_k_cu_340040546thrust24THRUST_300001_SM_1000_NS12placeholders2_3E
	.align		8
        /*0118*/ 	.dword	_ZN34_INTERNAL_4c9e808a_4_k_cu_340040546thrust24THRUST_300001_SM_1000_NS12placeholders2_4E
	.align		8
        /*0120*/ 	.dword	_ZN34_INTERNAL_4c9e808a_4_k_cu_340040546thrust24THRUST_300001_SM_1000_NS12placeholders2_5E
	.align		8
        /*0128*/ 	.dword	_ZN34_INTERNAL_4c9e808a_4_k_cu_340040546thrust24THRUST_300001_SM_1000_NS12placeholders2_6E
	.align		8
        /*0130*/ 	.dword	_ZN34_INTERNAL_4c9e808a_4_k_cu_340040546thrust24THRUST_300001_SM_1000_NS12placeholders2_7E
	.align		8
        /*0138*/ 	.dword	_ZN34_INTERNAL_4c9e808a_4_k_cu_340040546thrust24THRUST_300001_SM_1000_NS12placeholders2_8E
	.align		8
        /*0140*/ 	.dword	_ZN34_INTERNAL_4c9e808a_4_k_cu_340040546thrust24THRUST_300001_SM_1000_NS12placeholders2_9E
	.align		8
        /*0148*/ 	.dword	_ZN34_INTERNAL_4c9e808a_4_k_cu_340040546thrust24THRUST_300001_SM_1000_NS12placeholders3_10E
	.align		8
        /*0150*/ 	.dword	_ZN34_INTERNAL_4c9e808a_4_k_cu_340040546thrust24THRUST_300001_SM_1000_NS3seqE


//--------------------- .text._ZN3cub18CUB_300001_SM_10006detail8for_each13static_kernelINS2_12policy_hub_t12policy_500_tEmN6thrust24THRUST_300001_SM_1000_NS8cuda_cub20__uninitialized_fill7functorINS7_10device_ptrIfEEfEEEEvT0_T1_ --------------------------
	.section	.text._ZN3cub18CUB_300001_SM_10006detail8for_each13static_kernelINS2_12policy_hub_t12policy_500_tEmN6thrust24THRUST_300001_SM_1000_NS8cuda_cub20__uninitialized_fill7functorINS7_10device_ptrIfEEfEEEEvT0_T1_,"ax",@progbits
	.align	128
        .global         _ZN3cub18CUB_300001_SM_10006detail8for_each13static_kernelINS2_12policy_hub_t12policy_500_tEmN6thrust24THRUST_300001_SM_1000_NS8cuda_cub20__uninitialized_fill7functorINS7_10device_ptrIfEEfEEEEvT0_T1_
        .type           _ZN3cub18CUB_300001_SM_10006detail8for_each13static_kernelINS2_12policy_hub_t12policy_500_tEmN6thrust24THRUST_300001_SM_1000_NS8cuda_cub20__uninitialized_fill7functorINS7_10device_ptrIfEEfEEEEvT0_T1_,@function
        .size           _ZN3cub18CUB_300001_SM_10006detail8for_each13static_kernelINS2_12policy_hub_t12policy_500_tEmN6thrust24THRUST_300001_SM_1000_NS8cuda_cub20__uninitialized_fill7functorINS7_10device_ptrIfEEfEEEEvT0_T1_,(.L_x_4 - _ZN3cub18CUB_300001_SM_10006detail8for_each13static_kernelINS2_12policy_hub_t12policy_500_tEmN6thrust24THRUST_300001_SM_1000_NS8cuda_cub20__uninitialized_fill7functorINS7_10device_ptrIfEEfEEEEvT0_T1_)
        .other          _ZN3cub18CUB_300001_SM_10006detail8for_each13static_kernelINS2_12policy_hub_t12policy_500_tEmN6thrust24THRUST_300001_SM_1000_NS8cuda_cub20__uninitialized_fill7functorINS7_10device_ptrIfEEfEEEEvT0_T1_,@"STO_CUDA_ENTRY STV_DEFAULT"
_ZN3cub18CUB_300001_SM_10006detail8for_each13static_kernelINS2_12policy_hub_t12policy_500_tEmN6thrust24THRUST_300001_SM_1000_NS8cuda_cub20__uninitialized_fill7functorINS7_10device_ptrIfEEfEEEEvT0_T1_:
.text._ZN3cub18CUB_300001_SM_10006detail8for_each13static_kernelINS2_12policy_hub_t12policy_500_tEmN6thrust24THRUST_300001_SM_1000_NS8cuda_cub20__uninitialized_fill7functorINS7_10device_ptrIfEEfEEEEvT0_T1_:
[----:B------:R-:W-:Y:S08]  /*0000*/  LDC R1, c[0x0][0x37c] ;  /* 0x0000df00ff017b82 */ /* 0x000ff00000000800 */
[----:B------:R-:W0:Y:S01]  /*0010*/  S2UR UR4, SR_CTAID.X ;  /* 0x00000000000479c3 */ /* 0x000e220000002500 */
[----:B------:R-:W1:Y:S01]  /*0020*/  LDCU.64 UR6, c[0x0][0x380] ;  /* 0x00007000ff0677ac */ /* 0x000e620008000a00 */
[----:B------:R-:W2:Y:S01]  /*0030*/  LDCU.64 UR8, c[0x0][0x358] ;  /* 0x00006b00ff0877ac */ /* 0x000ea20008000a00 */
[----:B0-----:R-:W-:-:S04]  /*0040*/  UIMAD.WIDE.U32 UR4, UR4, 0x200, URZ ;  /* 0x00000200040478a5 */ /* 0x001fc8000f8e00ff */
[----:B-1----:R-:W-:-:S04]  /*0050*/  UIADD3 UR6, UP0, UPT, -UR4, UR6, URZ ;  /* 0x0000000604067290 */ /* 0x002fc8000ff1e1ff */
[----:B------:R-:W-:Y:S02]  /*0060*/  UIADD3.X UR7, UPT, UPT, ~UR5, UR7, URZ, UP0, !UPT ;  /* 0x0000000705077290 */ /* 0x000fe400087fe5ff */
[----:B------:R-:W-:-:S04]  /*0070*/  UISETP.GE.U32.AND UP0, UPT, UR6, 0x200, UPT ;  /* 0x000002000600788c */ /* 0x000fc8000bf06070 */
[----:B------:R-:W-:-:S09]  /*0080*/  UISETP.GE.U32.AND.EX UP0, UPT, UR7, URZ, UPT, UP0 ;  /* 0x000000ff0700728c */ /* 0x000fd2000bf06100 */
[----:B--2---:R-:W-:Y:S05]  /*0090*/  BRA.U !UP0, `(.L_x_0) ;  /* 0x0000000108287547 */ /* 0x004fea000b800000 */
[----:B------:R-:W0:Y:S01]  /*00a0*/  S2R R0, SR_TID.X ;  /* 0x0000000000007919 */ /* 0x000e220000002100 */
[----:B------:R-:W1:Y:S01]  /*00b0*/  LDCU.64 UR6, c[0x0][0x388] ;  /* 0x00007100ff0677ac */ /* 0x000e620008000a00 */
[----:B------:R-:W2:Y:S01]  /*00c0*/  LDC R5, c[0x0][0x390] ;  /* 0x0000e400ff057b82 */ /* 0x000ea20000000800 */
[----:B0-----:R-:W-:-:S05]  /*00d0*/  IADD3 R0, P0, PT, R0, UR4, RZ ;  /* 0x0000000400007c10 */ /* 0x001fca000ff1e0ff */
[----:B------:R-:W-:Y:S01]  /*00e0*/  IMAD.X R3, RZ, RZ, UR5, P0 ;  /* 0x00000005ff037e24 */ /* 0x000fe200080e06ff */
[----:B-1----:R-:W-:-:S04]  /*00f0*/  LEA R2, P0, R0, UR6, 0x2 ;  /* 0x0000000600027c11 */ /* 0x002fc8000f8010ff */
[----:B------:R-:W-:-:S05]  /*0100*/  LEA.HI.X R3, R0, UR7, R3, 0x2, P0 ;  /* 0x0000000700037c11 */ /* 0x000fca00080f1403 */
[----:B--2---:R-:W-:Y:S04]  /*0110*/  STG.E desc[UR8][R2.64], R5 ;  /* 0x0000000502007986 */ /* 0x004fe8000c101908 */
[----:B------:R-:W-:Y:S01]  /*0120*/  STG.E desc[UR8][R2.64+0x400], R5 ;  /* 0x0004000502007986 */ /* 0x000fe2000c101908 */
[----:B------:R-:W-:Y:S05]  /*0130*/  EXIT ;  /* 0x000000000000794d */ /* 0x000fea0003800000 */
.L_x_0:
[----:B------:R-:W0:Y:S01]  /*0140*/  S2R R0, SR_TID.X ;  /* 0x0000000000007919 */ /* 0x000e220000002100 */
[----:B------:R-:W-:Y:S01]  /*0150*/  IMAD.U32 R2, RZ, RZ, UR7 ;  /* 0x00000007ff027e24 */ /* 0x000fe2000f8e00ff */
[----:B------:R-:W1:Y:S01]  /*0160*/  LDCU.64 UR10, c[0x0][0x388] ;  /* 0x00007100ff0a77ac */ /* 0x000e620008000a00 */
[----:B------:R-:W-:Y:S01]  /*0170*/  IMAD.U32 R4, RZ, RZ, UR7 ;  /* 0x00000007ff047e24 */ /* 0x000fe2000f8e00ff */
[----:B0-----:R-:W-:-:S04]  /*0180*/  ISETP.LT.U32.AND P0, PT, R0, UR6, PT ;  /* 0x0000000600007c0c */ /* 0x001fc8000bf01070 */
[----:B------:R-:W-:Y:S01]  /*0190*/  ISETP.GT.U32.AND.EX P0, PT, R2, RZ, PT, P0 ;  /* 0x000000ff0200720c */ /* 0x000fe20003f04100 */
[C---:B------:R-:W-:Y:S01]  /*01a0*/  VIADD R2, R0.reuse, 0x100 ;  /* 0x0000010000027836 */ /* 0x040fe20000000000 */
[----:B------:R-:W-:-:S04]  /*01b0*/  IADD3 R0, P2, PT, R0, UR4, RZ ;  /* 0x0000000400007c10 */ /* 0x000fc8000ff5e0ff */
[----:B------:R-:W-:Y:S01]  /*01c0*/  ISETP.LT.U32.AND P1, PT, R2, UR6, PT ;  /* 0x0000000602007c0c */ /* 0x000fe2000bf21070 */
[----:B------:R-:W-:Y:S01]  /*01d0*/  IMAD.X R3, RZ, RZ, UR5, P2 ;  /* 0x00000005ff037e24 */ /* 0x000fe200090e06ff */
[----:B-1----:R-:W-:Y:S02]  /*01e0*/  LEA R2, P2, R0, UR10, 0x2 ;  /* 0x0000000a00027c11 */ /* 0x002fe4000f8410ff */
[----:B------:R-:W-:Y:S02]  /*01f0*/  ISETP.GT.U32.AND.EX P1, PT, R4, RZ, PT, P1 ;  /* 0x000000ff0400720c */ /* 0x000fe40003f24110 */
[----:B------:R-:W-:Y:S01]  /*0200*/  LEA.HI.X R3, R0, UR11, R3, 0x2, P2 ;  /* 0x0000000b00037c11 */ /* 0x000fe200090f1403 */
[----:B------:R-:W0:Y:S04]  /*0210*/  @P0 LDC R5, c[0x0][0x390] ;  /* 0x0000e400ff050b82 */ /* 0x000e280000000800 */
[----:B0-----:R0:W-:Y:S06]  /*0220*/  @P0 STG.E desc[UR8][R2.64], R5 ;  /* 0x0000000502000986 */ /* 0x0011ec000c101908 */
[----:B------:R-:W-:Y:S05]  /*0230*/  @!P1 EXIT ;  /* 0x000000000000994d */ /* 0x000fea0003800000 */
[----:B0-----:R-:W0:Y:S02]  /*0240*/  LDC R5, c[0x0][0x390] ;  /* 0x0000e400ff057b82 */ /* 0x001e240000000800 */
[----:B0-----:R-:W-:Y:S01]  /*0250*/  STG.E desc[UR8][R2.64+0x400], R5 ;  /* 0x0004000502007986 */ /* 0x001fe2000c101908 */
[----:B------:R-:W-:Y:S05]  /*0260*/  EXIT ;  /* 0x000000000000794d */ /* 0x000fea0003800000 */
.L_x_1:
[----:B------:R-:W-:-:S00]  /*0270*/  BRA `(.L_x_1) ;  /* 0xfffffffc00fc7947 */ /* 0x000fc0000383ffff */
[----:B------:R-:W-:-:S00]  /*0280*/  NOP ;  /* 0x0000000000007918 */ /* 0x000fc00000000000 */
[----:B------:R-:W-:-:S00]  /*0290*/  NOP ;  /* 0x0000000000007918 */ /* 0x000fc00000000000 */
[----:B------:R-:W-:-:S00]  /*02a0*/  NOP ;  /* 0x0000000000007918 */ /* 0x000fc00000000000 */
[----:B------:R-:W-:-:S00]  /*02b0*/  NOP ;  /* 0x0000000000007918 */ /* 0x000fc00000000000 */
[----:B------:R-:W-:-:S00]  /*02c0*/  NOP ;  /* 0x0000000000007918 */ /* 0x000fc00000000000 */
[----:B------:R-:W-:-:S00]  /*02d0*/  NOP ;  /* 0x0000000000007918 */ /* 0x000fc00000000000 */
[----:B------:R-:W-:-:S00]  /*02e0*/  NOP ;  /* 0x0000000000007918 */ /* 0x000fc00000000000 */
[----:B------:R-:W-:-:S00]  /*02f0*/  NOP ;  /* 0x0000000000007918 */ /* 0x000fc00000000000 */
.L_x_4:


//--------------------- .text._ZN3cub18CUB_300001_SM_10006detail11EmptyKernelIvEEvv --------------------------
	.section	.text._ZN3cub18CUB_300001_SM_10006detail11EmptyKernelIvEEvv,"ax",@progbits
	.align	128
        .global         _ZN3cub18CUB_300001_SM_10006detail11EmptyKernelIvEEvv
        .type           _ZN3cub18CUB_300001_SM_10006detail11EmptyKernelIvEEvv,@function
        .size           _ZN3cub18CUB_300001_SM_10006detail11EmptyKernelIvEEvv,(.L_x_5 - _ZN3cub18CUB_300001_SM_10006detail11EmptyKernelIvEEvv)
        .other          _ZN3cub18CUB_300001_SM_10006detail11EmptyKernelIvEEvv,@"STO_CUDA_ENTRY STV_DEFAULT"
_ZN3cub18CUB_300001_SM_10006detail11EmptyKernelIvEEvv:
.text._ZN3cub18CUB_300001_SM_10006detail11EmptyKernelIvEEvv:
[----:B------:R-:W-:Y:S01]  /*0000*/  LDC R1, c[0x0][0x37c] ;  /* 0x0000df00ff017b82 */ /* 0x000fe20000000800 */
[----:B------:R-:W-:Y:S05]  /*0010*/  EXIT ;  /* 0x000000000000794d */ /* 0x000fea0003800000 */
.L_x_2:
        /* <DEDUP_REMOVED lines=14> */
.L_x_5:


//--------------------- .text._Z11floydKernelPfii --------------------------
	.section	.text._Z11floydKernelPfii,"ax",@progbits
	.align	128
        .global         _Z11floydKernelPfii
        .type           _Z11floydKernelPfii,@function
        .size           _Z11floydKernelPfii,(.L_x_6 - _Z11floydKernelPfii)
        .other          _Z11floydKernelPfii,@"STO_CUDA_ENTRY STV_DEFAULT"
_Z11floydKernelPfii:
.text._Z11floydKernelPfii:
[----:B------:R-:W-:Y:S01]  /*0000*/  LDC R1, c[0x0][0x37c] ;  /* 0x0000df00ff017b82 */ /* 0x000fe20000000800 */
[----:B------:R-:W0:Y:S07]  /*0010*/  S2R R11, SR_TID.Y ;  /* 0x00000000000b7919 */ /* 0x000e2e0000002200 */
[----:B------:R-:W0:Y:S01]  /*0020*/  LDC R0, c[0x0][0x364] ;  /* 0x0000d900ff007b82 */ /* 0x000e220000000800 */
[----:B------:R-:W1:Y:S01]  /*0030*/  LDCU UR7, c[0x0][0x388] ;  /* 0x00007100ff0777ac */ /* 0x000e620008000800 */
[----:B------:R-:W2:Y:S06]  /*0040*/  S2R R8, SR_TID.X ;  /* 0x0000000000087919 */ /* 0x000eac0000002100 */
[----:B------:R-:W0:Y:S08]  /*0050*/  S2UR UR4, SR_CTAID.Y ;  /* 0x00000000000479c3 */ /* 0x000e300000002600 */
[----:B------:R-:W2:Y:S08]  /*0060*/  S2UR UR5, SR_CTAID.X ;  /* 0x00000000000579c3 */ /* 0x000eb00000002500 */
[----:B------:R-:W2:Y:S01]  /*0070*/  LDC R9, c[0x0][0x360] ;  /* 0x0000d800ff097b82 */ /* 0x000ea20000000800 */
[----:B0-----:R-:W-:-:S02]  /*0080*/  IMAD R0, R0, UR4, R11 ;  /* 0x0000000400007c24 */ /* 0x001fc4000f8e020b */
[----:B--2---:R-:W-:-:S05]  /*0090*/  IMAD R9, R9, UR5, R8 ;  /* 0x0000000509097c24 */ /* 0x004fca000f8e0208 */
[----:B------:R-:W-:-:S04]  /*00a0*/  VIMNMX R2, PT, PT, R0, R9, !PT ;  /* 0x0000000900027248 */ /* 0x000fc80007fe0100 */
[----:B-1----:R-:W-:-:S13]  /*00b0*/  ISETP.GE.AND P0, PT, R2, UR7, PT ;  /* 0x0000000702007c0c */ /* 0x002fda000bf06270 */
[----:B------:R-:W-:Y:S05]  /*00c0*/  @P0 EXIT ;  /* 0x000000000000094d */ /* 0x000fea0003800000 */
[----:B------:R-:W-:Y:S01]  /*00d0*/  ISETP.NE.AND P0, PT, R8, RZ, PT ;  /* 0x000000ff0800720c */ /* 0x000fe20003f05270 */
[----:B------:R-:W0:Y:S01]  /*00e0*/  LDC.64 R2, c[0x0][0x380] ;  /* 0x0000e000ff027b82 */ /* 0x000e220000000a00 */
[----:B------:R-:W-:Y:S01]  /*00f0*/  ISETP.NE.AND P1, PT, R11, RZ, PT ;  /* 0x000000ff0b00720c */ /* 0x000fe20003f25270 */
[----:B------:R-:W1:Y:S10]  /*0100*/  LDCU.64 UR8, c[0x0][0x358] ;  /* 0x00006b00ff0877ac */ /* 0x000e740008000a00 */
[----:B------:R-:W2:Y:S08]  /*0110*/  @!P0 LDC R5, c[0x0][0x38c] ;  /* 0x0000e300ff058b82 */ /* 0x000eb00000000800 */
[----:B------:R-:W3:Y:S01]  /*0120*/  @!P1 LDC R4, c[0x0][0x38c] ;  /* 0x0000e300ff049b82 */ /* 0x000ee20000000800 */
[----:B--2---:R-:W-:-:S02]  /*0130*/  @!P0 IMAD R5, R0, UR7, R5 ;  /* 0x0000000700058c24 */ /* 0x004fc4000f8e0205 */
[----:B---3--:R-:W-:Y:S02]  /*0140*/  @!P1 IMAD R7, R4, UR7, R9 ;  /* 0x0000000704079c24 */ /* 0x008fe4000f8e0209 */
[----:B0-----:R-:W-:-:S04]  /*0150*/  @!P0 IMAD.WIDE R4, R5, 0x4, R2 ;  /* 0x0000000405048825 */ /* 0x001fc800078e0202 */
[----:B------:R-:W-:Y:S02]  /*0160*/  @!P1 IMAD.WIDE R6, R7, 0x4, R2 ;  /* 0x0000000407069825 */ /* 0x000fe400078e0202 */
[----:B-1----:R-:W2:Y:S04]  /*0170*/  @!P0 LDG.E R5, desc[UR8][R4.64] ;  /* 0x0000000804058981 */ /* 0x002ea8000c1e1900 */
[----:B------:R-:W3:Y:S01]  /*0180*/  @!P1 LDG.E R7, desc[UR8][R6.64] ;  /* 0x0000000806079981 */ /* 0x000ee2000c1e1900 */
[----:B------:R-:W0:Y:S01]  /*0190*/  S2UR UR6, SR_CgaCtaId ;  /* 0x00000000000679c3 */ /* 0x000e220000008800 */
[----:B------:R-:W-:Y:S01]  /*01a0*/  UMOV UR4, 0x400 ;  /* 0x0000040000047882 */ /* 0x000fe20000000000 */
[----:B------:R-:W-:Y:S01]  /*01b0*/  IMAD R9, R0, UR7, R9 ;  /* 0x0000000700097c24 */ /* 0x000fe2000f8e0209 */
[----:B------:R-:W-:-:S03]  /*01c0*/  UIADD3 UR5, UPT, UPT, UR4, 0x80, URZ ;  /* 0x0000008004057890 */ /* 0x000fc6000fffe0ff */
[----:B------:R-:W-:Y:S01]  /*01d0*/  IMAD.WIDE R2, R9, 0x4, R2 ;  /* 0x0000000409027825 */ /* 0x000fe200078e0202 */
[----:B0-----:R-:W-:Y:S02]  /*01e0*/  ULEA UR4, UR6, UR4, 0x18 ;  /* 0x0000000406047291 */ /* 0x001fe4000f8ec0ff */
[----:B------:R-:W-:-:S04]  /*01f0*/  ULEA UR5, UR6, UR5, 0x18 ;  /* 0x0000000506057291 */ /* 0x000fc8000f8ec0ff */
[----:B------:R-:W-:Y:S02]  /*0200*/  LEA R0, R11, UR4, 0x2 ;  /* 0x000000040b007c11 */ /* 0x000fe4000f8e10ff */
[----:B------:R-:W-:-:S03]  /*0210*/  LEA R8, R8, UR5, 0x2 ;  /* 0x0000000508087c11 */ /* 0x000fc6000f8e10ff */
[----:B--2---:R-:W-:Y:S04]  /*0220*/  @!P0 STS [R0], R5 ;  /* 0x0000000500008388 */ /* 0x004fe80000000800 */
[----:B---3--:R-:W-:Y:S01]  /*0230*/  @!P1 STS [R8], R7 ;  /* 0x0000000708009388 */ /* 0x008fe20000000800 */
[----:B------:R-:W-:Y:S06]  /*0240*/  BAR.SYNC.DEFER_BLOCKING 0x0 ;  /* 0x0000000000007b1d */ /* 0x000fec0000010000 */
[----:B------:R-:W2:Y:S04]  /*0250*/  LDG.E R11, desc[UR8][R2.64] ;  /* 0x00000008020b7981 */ /* 0x000ea8000c1e1900 */
[----:B------:R-:W-:Y:S04]  /*0260*/  LDS R4, [R0] ;  /* 0x0000000000047984 */ /* 0x000fe80000000800 */
[----:B------:R-:W0:Y:S02]  /*0270*/  LDS R9, [R8] ;  /* 0x0000000008097984 */ /* 0x000e240000000800 */
[----:B0-----:R-:W-:-:S05]  /*0280*/  FADD R4, R4, R9 ;  /* 0x0000000904047221 */ /* 0x001fca0000000000 */
[----:B--2---:R-:W-:-:S05]  /*0290*/  FMNMX R11, R4, R11, PT ;  /* 0x0000000b040b7209 */ /* 0x004fca0003800000 */
[----:B------:R-:W-:Y:S01]  /*02a0*/  STG.E desc[UR8][R2.64], R11 ;  /* 0x0000000b02007986 */ /* 0x000fe2000c101908 */
[----:B------:R-:W-:Y:S05]  /*02b0*/  EXIT ;  /* 0x000000000000794d */ /* 0x000fea0003800000 */
.L_x_3:
        /* <DEDUP_REMOVED lines=12> */
.L_x_6:


//--------------------- .nv.shared.reserved.0     --------------------------
	.section	.nv.shared.reserved.0,"aw",@nobits
	.weak		__nv_reservedSMEM_offset_0_alias
	.size		__nv_reservedSMEM_offset_0_alias, 0, 64
	.other		__nv_reservedSMEM_offset_0_alias,@"STO_CUDA_RESERVED_SHARED STV_DEFAULT"
__nv_reservedSMEM_offset_0_alias:
	.zero		0
	.zero		64


//--------------------- .nv.global                --------------------------
	.section	.nv.global,"aw",@nobits
.nv.global:
	.type		_ZN34_INTERNAL_4c9e808a_4_k_cu_340040546thrust24THRUST_300001_SM_1000_NS3seqE,@object
	.size		_ZN34_INTERNAL_4c9e808a_4_k_cu_340040546thrust24THRUST_300001_SM_1000_NS3seqE,(_ZN34_INTERNAL_4c9e808a_4_k_cu_340040544cuda3std3__48in_placeE - _ZN34_INTERNAL_4c9e808a_4_k_cu_340040546thrust24THRUST_300001_SM_1000_NS3seqE)
_ZN34_INTERNAL_4c9e808a_4_k_cu_340040546thrust24THRUST_300001_SM_1000_NS3seqE:
	.zero		1
	.type		_ZN34_INTERNAL_4c9e808a_4_k_cu_340040544cuda3std3__48in_placeE,@object
	.size		_ZN34_INTERNAL_4c9e808a_4_k_cu_340040544cuda3std3__48in_placeE,(_ZN34_INTERNAL_4c9e808a_4_k_cu_340040544cuda3std6ranges3__45__cpo4sizeE - _ZN34_INTERNAL_4c9e808a_4_k_cu_340040544cuda3std3__48in_placeE)
_ZN34_INTERNAL_4c9e808a_4_k_cu_340040544cuda3std3__48in_placeE:
	.zero		1
	.type		_ZN34_INTERNAL_4c9e808a_4_k_cu_340040544cuda3std6ranges3__45__cpo4sizeE,@object
	.size		_ZN34_INTERNAL_4c9e808a_4_k_cu_340040544cuda3std6ranges3__45__cpo4sizeE,(_ZN34_INTERNAL_4c9e808a_4_k_cu_340040546thrust24THRUST_300001_SM_1000_NS12placeholders2_3E - _ZN34_INTERNAL_4c9e808a_4_k_cu_340040544cuda3std6ranges3__45__cpo4sizeE)
_ZN34_INTERNAL_4c9e808a_4_k_cu_340040544cuda3std6ranges3__45__cpo4sizeE:
	.zero		1
	.type		_ZN34_INTERNAL_4c9e808a_4_k_cu_340040546thrust24THRUST_300001_SM_1000_NS12placeholders2_3E,@object
	.size		_ZN34_INTERNAL_4c9e808a_4_k_cu_340040546thrust24THRUST_300001_SM_1000_NS12placeholders2_3E,(_ZN34_INTERNAL_4c9e808a_4_k_cu_340040544cuda3std3__45__cpo6cbeginE - _ZN34_INTERNAL_4c9e808a_4_k_cu_340040546thrust24THRUST_300001_SM_1000_NS12placeholders2_3E)
_ZN34_INTERNAL_4c9e808a_4_k_cu_340040546thrust24THRUST_300001_SM_1000_NS12placeholders2_3E:
	.zero		1
	.type		_ZN34_INTERNAL_4c9e808a_4_k_cu_340040544cuda3std3__45__cpo6cbeginE,@object
	.size		_ZN34_INTERNAL_4c9e808a_4_k_cu_340040544cuda3std3__45__cpo6cbeginE,(_ZN34_INTERNAL_4c9e808a_4_k_cu_340040544cuda3std6ranges3__45__cpo6cbeginE - _ZN34_INTERNAL_4c9e808a_4_k_cu_340040544cuda3std3__45__cpo6cbeginE)
_ZN34_INTERNAL_4c9e808a_4_k_cu_340040544cuda3std3__45__cpo6cbeginE:
	.zero		1
	.type		_ZN34_INTERNAL_4c9e808a_4_k_cu_340040544cuda3std6ranges3__45__cpo6cbeginE,@object
	.size		_ZN34_INTERNAL_4c9e808a_4_k_cu_340040544cuda3std6ranges3__45__cpo6cbeginE,(_ZN34_INTERNAL_4c9e808a_4_k_cu_340040546thrust24THRUST_300001_SM_1000_NS12placeholders2_7E - _ZN34_INTERNAL_4c9e808a_4_k_cu_340040544cuda3std6ranges3__45__cpo6cbeginE)
_ZN34_INTERNAL_4c9e808a_4_k_cu_340040544cuda3std6ranges3__45__cpo6cbeginE:
	.zero		1
	.type		_ZN34_INTERNAL_4c9e808a_4_k_cu_340040546thrust24THRUST_300001_SM_1000_NS12placeholders2_7E,@object
	.size		_ZN34_INTERNAL_4c9e808a_4_k_cu_340040546thrust24THRUST_300001_SM_1000_NS12placeholders2_7E,(_ZN34_INTERNAL_4c9e808a_4_k_cu_340040544cuda3std3__45__cpo7crbeginE - _ZN34_INTERNAL_4c9e808a_4_k_cu_340040546thrust24THRUST_300001_SM_1000_NS12placeholders2_7E)
_ZN34_INTERNAL_4c9e808a_4_k_cu_340040546thrust24THRUST_300001_SM_1000_NS12placeholders2_7E:
	.zero		1
	.type		_ZN34_INTERNAL_4c9e808a_4_k_cu_340040544cuda3std3__45__cpo7crbeginE,@object
	.size		_ZN34_INTERNAL_4c9e808a_4_k_cu_340040544cuda3std3__45__cpo7crbeginE,(_ZN34_INTERNAL_4c9e808a_4_k_cu_340040544cuda3std6ranges3__45__cpo4nextE - _ZN34_INTERNAL_4c9e808a_4_k_cu_340040544cuda3std3__45__cpo7crbeginE)
_ZN34_INTERNAL_4c9e808a_4_k_cu_340040544cuda3std3__45__cpo7crbeginE:
	.zero		1
	.type		_ZN34_INTERNAL_4c9e808a_4_k_cu_340040544cuda3std6ranges3__45__cpo4nextE,@object
	.size		_ZN34_INTERNAL_4c9e808a_4_k_cu_340040544cuda3std6ranges3__45__cpo4nextE,(_ZN34_INTERNAL_4c9e808a_4_k_cu_340040544cuda3std6ranges3__45__cpo4swapE - _ZN34_INTERNAL_4c9e808a_4_k_cu_340040544cuda3std6ranges3__45__cpo4nextE)
_ZN34_INTERNAL_4c9e808a_4_k_cu_340040544cuda3std6ranges3__45__cpo4nextE:
	.zero		1
	.type		_ZN34_INTERNAL_4c9e808a_4_k_cu_340040544cuda3std6ranges3__45__cpo4swapE,@object
	.size		_ZN34_INTERNAL_4c9e808a_4_k_cu_340040544cuda3std6ranges3__45__cpo4swapE,(_ZN34_INTERNAL_4c9e808a_4_k_cu_340040546thrust24THRUST_300001_SM_1000_NS8cuda_cub10par_nosyncE - _ZN34_INTERNAL_4c9e808a_4_k_cu_340040544cuda3std6ranges3__45__cpo4swapE)
_ZN34_INTERNAL_4c9e808a_4_k_cu_340040544cuda3std6ranges3__45__cpo4swapE:
	.zero		1
	.type		_ZN34_INTERNAL_4c9e808a_4_k_cu_340040546thrust24THRUST_300001_SM_1000_NS8cuda_cub10par_nosyncE,@object
	.size		_ZN34_INTERNAL_4c9e808a_4_k_cu_340040546thrust24THRUST_300001_SM_1000_NS8cuda_cub10par_nosyncE,(_ZN34_INTERNAL_4c9e808a_4_k_cu_340040546thrust24THRUST_300001_SM_1000_NS12placeholders2_9E - _ZN34_INTERNAL_4c9e808a_4_k_cu_340040546thrust24THRUST_300001_SM_1000_NS8cuda_cub10par_nosyncE)
_ZN34_INTERNAL_4c9e808a_4_k_cu_340040546thrust24THRUST_300001_SM_1000_NS8cuda_cub10par_nosyncE:
	.zero		1
	.type		_ZN34_INTERNAL_4c9e808a_4_k_cu_340040546thrust24THRUST_300001_SM_1000_NS12placeholders2_9E,@object
	.size		_ZN34_INTERNAL_4c9e808a_4_k_cu_340040546thrust24THRUST_300001_SM_1000_NS12placeholders2_9E,(_ZN34_INTERNAL_4c9e808a_4_k_cu_340040544cuda3std3__436_GLOBAL__N__4c9e808a_4_k_cu_340040546ignoreE - _ZN34_INTERNAL_4c9e808a_4_k_cu_340040546thrust24THRUST_300001_SM_1000_NS12placeholders2_9E)
_ZN34_INTERNAL_4c9e808a_4_k_cu_340040546thrust24THRUST_300001_SM_1000_NS12placeholders2_9E:
	.zero		1
	.type		_ZN34_INTERNAL_4c9e808a_4_k_cu_340040544cuda3std3__436_GLOBAL__N__4c9e808a_4_k_cu_340040546ignoreE,@object
	.size		_ZN34_INTERNAL_4c9e808a_4_k_cu_340040544cuda3std3__436_GLOBAL__N__4c9e808a_4_k_cu_340040546ignoreE,(_ZN34_INTERNAL_4c9e808a_4_k_cu_340040544cuda3std6ranges3__45__cpo4dataE - _ZN34_INTERNAL_4c9e808a_4_k_cu_340040544cuda3std3__436_GLOBAL__N__4c9e808a_4_k_cu_340040546ignoreE)
_ZN34_INTERNAL_4c9e808a_4_k_cu_340040544cuda3std3__436_GLOBAL__N__4c9e808a_4_k_cu_340040546ignoreE:
	.zero		1
	.type		_ZN34_INTERNAL_4c9e808a_4_k_cu_340040544cuda3std6ranges3__45__cpo4dataE,@object
	.size		_ZN34_INTERNAL_4c9e808a_4_k_cu_340040544cuda3std6ranges3__45__cpo4dataE,(_ZN34_INTERNAL_4c9e808a_4_k_cu_340040546thrust24THRUST_300001_SM_1000_NS12placeholders2_1E - _ZN34_INTERNAL_4c9e808a_4_k_cu_340040544cuda3std6ranges3__45__cpo4dataE)
_ZN34_INTERNAL_4c9e808a_4_k_cu_340040544cuda3std6ranges3__45__cpo4dataE:
	.zero		1
	.type		_ZN34_INTERNAL_4c9e808a_4_k_cu_340040546thrust24THRUST_300001_SM_1000_NS12placeholders2_1E,@object
	.size		_ZN34_INTERNAL_4c9e808a_4_k_cu_340040546thrust24THRUST_300001_SM_1000_NS12placeholders2_1E,(_ZN34_INTERNAL_4c9e808a_4_k_cu_340040544cuda3std3__45__cpo5beginE - _ZN34_INTERNAL_4c9e808a_4_k_cu_340040546thrust24THRUST_300001_SM_1000_NS12placeholders2_1E)
_ZN34_INTERNAL_4c9e808a_4_k_cu_340040546thrust24THRUST_300001_SM_1000_NS12placeholders2_1E:
	.zero		1
	.type		_ZN34_INTERNAL_4c9e808a_4_k_cu_340040544cuda3std3__45__cpo5beginE,@object
	.size		_ZN34_INTERNAL_4c9e808a_4_k_cu_340040544cuda3std3__45__cpo5beginE,(_ZN34_INTERNAL_4c9e808a_4_k_cu_340040544cuda3std6ranges3__45__cpo5beginE - _ZN34_INTERNAL_4c9e808a_4_k_cu_340040544cuda3std3__45__cpo5beginE)
_ZN34_INTERNAL_4c9e808a_4_k_cu_340040544cuda3std3__45__cpo5beginE:
	.zero		1
	.type		_ZN34_INTERNAL_4c9e808a_4_k_cu_340040544cuda3std6ranges3__45__cpo5beginE,@object
	.size		_ZN34_INTERNAL_4c9e808a_4_k_cu_340040544cuda3std6ranges3__45__cpo5beginE,(_ZN34_INTERNAL_4c9e808a_4_k_cu_340040546thrust24THRUST_300001_SM_1000_NS12placeholders2_5E - _ZN34_INTERNAL_4c9e808a_4_k_cu_340040544cuda3std6ranges3__45__cpo5beginE)
_ZN34_INTERNAL_4c9e808a_4_k_cu_340040544cuda3std6ranges3__45__cpo5beginE:
	.zero		1
	.type		_ZN34_INTERNAL_4c9e808a_4_k_cu_340040546thrust24THRUST_300001_SM_1000_NS12placeholders2_5E,@object
	.size		_ZN34_INTERNAL_4c9e808a_4_k_cu_340040546thrust24THRUST_300001_SM_1000_NS12placeholders2_5E,(_ZN34_INTERNAL_4c9e808a_4_k_cu_340040544cuda3std3__45__cpo6rbeginE - _ZN34_INTERNAL_4c9e808a_4_k_cu_340040546thrust24THRUST_300001_SM_1000_NS12placeholders2_5E)
_ZN34_INTERNAL_4c9e808a_4_k_cu_340040546thrust24THRUST_300001_SM_1000_NS12placeholders2_5E:
	.zero		1
	.type		_ZN34_INTERNAL_4c9e808a_4_k_cu_340040544cuda3std3__45__cpo6rbeginE,@object
	.size		_ZN34_INTERNAL_4c9e808a_4_k_cu_340040544cuda3std3__45__cpo6rbeginE,(_ZN34_INTERNAL_4c9e808a_4_k_cu_340040544cuda3std6ranges3__45__cpo7advanceE - _ZN34_INTERNAL_4c9e808a_4_k_cu_340040544cuda3std3__45__cpo6rbeginE)
_ZN34_INTERNAL_4c9e808a_4_k_cu_340040544cuda3std3__45__cpo6rbeginE:
	.zero		1
	.type		_ZN34_INTERNAL_4c9e808a_4_k_cu_340040544cuda3std6ranges3__45__cpo7advanceE,@object
	.size		_ZN34_INTERNAL_4c9e808a_4_k_cu_340040544cuda3std6ranges3__45__cpo7advanceE,(_ZN34_INTERNAL_4c9e808a_4_k_cu_340040544cuda3std3__47nulloptE - _ZN34_INTERNAL_4c9e808a_4_k_cu_340040544cuda3std6ranges3__45__cpo7advanceE)
_ZN34_INTERNAL_4c9e808a_4_k_cu_340040544cuda3std6ranges3__45__cpo7advanceE:
	.zero		1
	.type		_ZN34_INTERNAL_4c9e808a_4_k_cu_340040544cuda3std3__47nulloptE,@object
	.size		_ZN34_INTERNAL_4c9e808a_4_k_cu_340040544cuda3std3__47nulloptE,(_ZN34_INTERNAL_4c9e808a_4_k_cu_340040544cuda3std6ranges3__45__cpo8distanceE - _ZN34_INTERNAL_4c9e808a_4_k_cu_340040544cuda3std3__47nulloptE)
_ZN34_INTERNAL_4c9e808a_4_k_cu_340040544cuda3std3__47nulloptE:
	.zero		1
	.type		_ZN34_INTERNAL_4c9e808a_4_k_cu_340040544cuda3std6ranges3__45__cpo8distanceE,@object
	.size		_ZN34_INTERNAL_4c9e808a_4_k_cu_340040544cuda3std6ranges3__45__cpo8distanceE,(_ZN34_INTERNAL_4c9e808a_4_k_cu_340040546thrust24THRUST_300001_SM_1000_NS12placeholders3_10E - _ZN34_INTERNAL_4c9e808a_4_k_cu_340040544cuda3std6ranges3__45__cpo8distanceE)
_ZN34_INTERNAL_4c9e808a_4_k_cu_340040544cuda3std6ranges3__45__cpo8distanceE:
	.zero		1
	.type		_ZN34_INTERNAL_4c9e808a_4_k_cu_340040546thrust24THRUST_300001_SM_1000_NS12placeholders3_10E,@object
	.size		_ZN34_INTERNAL_4c9e808a_4_k_cu_340040546thrust24THRUST_300001_SM_1000_NS12placeholders3_10E,(_ZN34_INTERNAL_4c9e808a_4_k_cu_340040544cuda3std3__419piecewise_constructE - _ZN34_INTERNAL_4c9e808a_4_k_cu_340040546thrust24THRUST_300001_SM_1000_NS12placeholders3_10E)
_ZN34_INTERNAL_4c9e808a_4_k_cu_340040546thrust24THRUST_300001_SM_1000_NS12placeholders3_10E:
	.zero		1
	.type		_ZN34_INTERNAL_4c9e808a_4_k_cu_340040544cuda3std3__419piecewise_constructE,@object
	.size		_ZN34_INTERNAL_4c9e808a_4_k_cu_340040544cuda3std3__419piecewise_constructE,(_ZN34_INTERNAL_4c9e808a_4_k_cu_340040544cuda3std6ranges3__45__cpo5cdataE - _ZN34_INTERNAL_4c9e808a_4_k_cu_340040544cuda3std3__419piecewise_constructE)
_ZN34_INTERNAL_4c9e808a_4_k_cu_340040544cuda3std3__419piecewise_constructE:
	.zero		1
	.type		_ZN34_INTERNAL_4c9e808a_4_k_cu_340040544cuda3std6ranges3__45__cpo5cdataE,@object
	.size		_ZN34_INTERNAL_4c9e808a_4_k_cu_340040544cuda3std6ranges3__45__cpo5cdataE,(_ZN34_INTERNAL_4c9e808a_4_k_cu_340040546thrust24THRUST_300001_SM_1000_NS12placeholders2_2E - _ZN34_INTERNAL_4c9e808a_4_k_cu_340040544cuda3std6ranges3__45__cpo5cdataE)
_ZN34_INTERNAL_4c9e808a_4_k_cu_340040544cuda3std6ranges3__45__cpo5cdataE:
	.zero		1
	.type		_ZN34_INTERNAL_4c9e808a_4_k_cu_340040546thrust24THRUST_300001_SM_1000_NS12placeholders2_2E,@object
	.size		_ZN34_INTERNAL_4c9e808a_4_k_cu_340040546thrust24THRUST_300001_SM_1000_NS12placeholders2_2E,(_ZN34_INTERNAL_4c9e808a_4_k_cu_340040544cuda3std3__45__cpo3endE - _ZN34_INTERNAL_4c9e808a_4_k_cu_340040546thrust24THRUST_300001_SM_1000_NS12placeholders2_2E)
_ZN34_INTERNAL_4c9e808a_4_k_cu_340040546thrust24THRUST_300001_SM_1000_NS12placeholders2_2E:
	.zero		1
	.type		_ZN34_INTERNAL_4c9e808a_4_k_cu_340040544cuda3std3__45__cpo3endE,@object
	.size		_ZN34_INTERNAL_4c9e808a_4_k_cu_340040544cuda3std3__45__cpo3endE,(_ZN34_INTERNAL_4c9e808a_4_k_cu_340040544cuda3std6ranges3__45__cpo3endE - _ZN34_INTERNAL_4c9e808a_4_k_cu_340040544cuda3std3__45__cpo3endE)
_ZN34_INTERNAL_4c9e808a_4_k_cu_340040544cuda3std3__45__cpo3endE:
	.zero		1
	.type		_ZN34_INTERNAL_4c9e808a_4_k_cu_340040544cuda3std6ranges3__45__cpo3endE,@object
	.size		_ZN34_INTERNAL_4c9e808a_4_k_cu_340040544cuda3std6ranges3__45__cpo3endE,(_ZN34_INTERNAL_4c9e808a_4_k_cu_340040546thrust24THRUST_300001_SM_1000_NS12placeholders2_6E - _ZN34_INTERNAL_4c9e808a_4_k_cu_340040544cuda3std6ranges3__45__cpo3endE)
_ZN34_INTERNAL_4c9e808a_4_k_cu_340040544cuda3std6ranges3__45__cpo3endE:
	.zero		1
	.type		_ZN34_INTERNAL_4c9e808a_4_k_cu_340040546thrust24THRUST_300001_SM_1000_NS12placeholders2_6E,@object
	.size		_ZN34_INTERNAL_4c9e808a_4_k_cu_340040546thrust24THRUST_300001_SM_1000_NS12placeholders2_6E,(_ZN34_INTERNAL_4c9e808a_4_k_cu_340040544cuda3std3__45__cpo4rendE - _ZN34_INTERNAL_4c9e808a_4_k_cu_340040546thrust24THRUST_300001_SM_1000_NS12placeholders2_6E)
_ZN34_INTERNAL_4c9e808a_4_k_cu_340040546thrust24THRUST_300001_SM_1000_NS12placeholders2_6E:
	.zero		1
	.type		_ZN34_INTERNAL_4c9e808a_4_k_cu_340040544cuda3std3__45__cpo4rendE,@object
	.size		_ZN34_INTERNAL_4c9e808a_4_k_cu_340040544cuda3std3__45__cpo4rendE,(_ZN34_INTERNAL_4c9e808a_4_k_cu_340040544cuda3std6ranges3__45__cpo9iter_swapE - _ZN34_INTERNAL_4c9e808a_4_k_cu_340040544cuda3std3__45__cpo4rendE)
_ZN34_INTERNAL_4c9e808a_4_k_cu_340040544cuda3std3__45__cpo4rendE:
	.zero		1
	.type		_ZN34_INTERNAL_4c9e808a_4_k_cu_340040544cuda3std6ranges3__45__cpo9iter_swapE,@object
	.size		_ZN34_INTERNAL_4c9e808a_4_k_cu_340040544cuda3std6ranges3__45__cpo9iter_swapE,(_ZN34_INTERNAL_4c9e808a_4_k_cu_340040544cuda3std3__48unexpectE - _ZN34_INTERNAL_4c9e808a_4_k_cu_340040544cuda3std6ranges3__45__cpo9iter_swapE)
_ZN34_INTERNAL_4c9e808a_4_k_cu_340040544cuda3std6ranges3__45__cpo9iter_swapE:
	.zero		1
	.type		_ZN34_INTERNAL_4c9e808a_4_k_cu_340040544cuda3std3__48unexpectE,@object
	.size		_ZN34_INTERNAL_4c9e808a_4_k_cu_340040544cuda3std3__48unexpectE,(_ZN34_INTERNAL_4c9e808a_4_k_cu_340040546thrust24THRUST_300001_SM_1000_NS8cuda_cub3parE - _ZN34_INTERNAL_4c9e808a_4_k_cu_340040544cuda3std3__48unexpectE)
_ZN34_INTERNAL_4c9e808a_4_k_cu_340040544cuda3std3__48unexpectE:
	.zero		1
	.type		_ZN34_INTERNAL_4c9e808a_4_k_cu_340040546thrust24THRUST_300001_SM_1000_NS8cuda_cub3parE,@object
	.size		_ZN34_INTERNAL_4c9e808a_4_k_cu_340040546thrust24THRUST_300001_SM_1000_NS8cuda_cub3parE,(_ZN34_INTERNAL_4c9e808a_4_k_cu_340040546thrust24THRUST_300001_SM_1000_NS12placeholders2_4E - _ZN34_INTERNAL_4c9e808a_4_k_cu_340040546thrust24THRUST_300001_SM_1000_NS8cuda_cub3parE)
_ZN34_INTERNAL_4c9e808a_4_k_cu_340040546thrust24THRUST_300001_SM_1000_NS8cuda_cub3parE:
	.zero		1
	.type		_ZN34_INTERNAL_4c9e808a_4_k_cu_340040546thrust24THRUST_300001_SM_1000_NS12placeholders2_4E,@object
	.size		_ZN34_INTERNAL_4c9e808a_4_k_cu_340040546thrust24THRUST_300001_SM_1000_NS12placeholders2_4E,(_ZN34_INTERNAL_4c9e808a_4_k_cu_340040544cuda3std3__45__cpo4cendE - _ZN34_INTERNAL_4c9e808a_4_k_cu_340040546thrust24THRUST_300001_SM_1000_NS12placeholders2_4E)
_ZN34_INTERNAL_4c9e808a_4_k_cu_340040546thrust24THRUST_300001_SM_1000_NS12placeholders2_4E:
	.zero		1
	.type		_ZN34_INTERNAL_4c9e808a_4_k_cu_340040544cuda3std3__45__cpo4cendE,@object
	.size		_ZN34_INTERNAL_4c9e808a_4_k_cu_340040544cuda3std3__45__cpo4cendE,(_ZN34_INTERNAL_4c9e808a_4_k_cu_340040544cuda3std6ranges3__45__cpo4cendE - _ZN34_INTERNAL_4c9e808a_4_k_cu_340040544cuda3std3__45__cpo4cendE)
_ZN34_INTERNAL_4c9e808a_4_k_cu_340040544cuda3std3__45__cpo4cendE:
	.zero		1
	.type		_ZN34_INTERNAL_4c9e808a_4_k_cu_340040544cuda3std6ranges3__45__cpo4cendE,@object
	.size		_ZN34_INTERNAL_4c9e808a_4_k_cu_340040544cuda3std6ranges3__45__cpo4cendE,(_ZN34_INTERNAL_4c9e808a_4_k_cu_340040544cuda3std3__420unreachable_sentinelE - _ZN34_INTERNAL_4c9e808a_4_k_cu_340040544cuda3std6ranges3__45__cpo4cendE)
_ZN34_INTERNAL_4c9e808a_4_k_cu_340040544cuda3std6ranges3__45__cpo4cendE:
	.zero		1
	.type		_ZN34_INTERNAL_4c9e808a_4_k_cu_340040544cuda3std3__420unreachable_sentinelE,@object
	.size		_ZN34_INTERNAL_4c9e808a_4_k_cu_340040544cuda3std3__420unreachable_sentinelE,(_ZN34_INTERNAL_4c9e808a_4_k_cu_340040544cuda3std6ranges3__45__cpo5ssizeE - _ZN34_INTERNAL_4c9e808a_4_k_cu_340040544cuda3std3__420unreachable_sentinelE)
_ZN34_INTERNAL_4c9e808a_4_k_cu_340040544cuda3std3__420unreachable_sentinelE:
	.zero		1
	.type		_ZN34_INTERNAL_4c9e808a_4_k_cu_340040544cuda3std6ranges3__45__cpo5ssizeE,@object
	.size		_ZN34_INTERNAL_4c9e808a_4_k_cu_340040544cuda3std6ranges3__45__cpo5ssizeE,(_ZN34_INTERNAL_4c9e808a_4_k_cu_340040546thrust24THRUST_300001_SM_1000_NS12placeholders2_8E - _ZN34_INTERNAL_4c9e808a_4_k_cu_340040544cuda3std6ranges3__45__cpo5ssizeE)
_ZN34_INTERNAL_4c9e808a_4_k_cu_340040544cuda3std6ranges3__45__cpo5ssizeE:
	.zero		1
	.type		_ZN34_INTERNAL_4c9e808a_4_k_cu_340040546thrust24THRUST_300001_SM_1000_NS12placeholders2_8E,@object
	.size		_ZN34_INTERNAL_4c9e808a_4_k_cu_340040546thrust24THRUST_300001_SM_1000_NS12placeholders2_8E,(_ZN34_INTERNAL_4c9e808a_4_k_cu_340040544cuda3std3__45__cpo5crendE - _ZN34_INTERNAL_4c9e808a_4_k_cu_340040546thrust24THRUST_300001_SM_1000_NS12placeholders2_8E)
_ZN34_INTERNAL_4c9e808a_4_k_cu_340040546thrust24THRUST_300001_SM_1000_NS12placeholders2_8E:
	.zero		1
	.type		_ZN34_INTERNAL_4c9e808a_4_k_cu_340040544cuda3std3__45__cpo5crendE,@object
	.size		_ZN34_INTERNAL_4c9e808a_4_k_cu_340040544cuda3std3__45__cpo5crendE,(_ZN34_INTERNAL_4c9e808a_4_k_cu_340040544cuda3std6ranges3__45__cpo4prevE - _ZN34_INTERNAL_4c9e808a_4_k_cu_340040544cuda3std3__45__cpo5crendE)
_ZN34_INTERNAL_4c9e808a_4_k_cu_340040544cuda3std3__45__cpo5crendE:
	.zero		1
	.type		_ZN34_INTERNAL_4c9e808a_4_k_cu_340040544cuda3std6ranges3__45__cpo4prevE,@object
	.size		_ZN34_INTERNAL_4c9e808a_4_k_cu_340040544cuda3std6ranges3__45__cpo4prevE,(_ZN34_INTERNAL_4c9e808a_4_k_cu_340040544cuda3std6ranges3__45__cpo9iter_moveE - _ZN34_INTERNAL_4c9e808a_4_k_cu_340040544cuda3std6ranges3__45__cpo4prevE)
_ZN34_INTERNAL_4c9e808a_4_k_cu_340040544cuda3std6ranges3__45__cpo4prevE:
	.zero		1
	.type		_ZN34_INTERNAL_4c9e808a_4_k_cu_340040544cuda3std6ranges3__45__cpo9iter_moveE,@object
	.size		_ZN34_INTERNAL_4c9e808a_4_k_cu_340040544cuda3std6ranges3__45__cpo9iter_moveE,(_ZN34_INTERNAL_4c9e808a_4_k_cu_340040546thrust24THRUST_300001_SM_1000_NS6system6detail10sequential3seqE - _ZN34_INTERNAL_4c9e808a_4_k_cu_340040544cuda3std6ranges3__45__cpo9iter_moveE)
_ZN34_INTERNAL_4c9e808a_4_k_cu_340040544cuda3std6ranges3__45__cpo9iter_moveE:
	.zero		1
	.type		_ZN34_INTERNAL_4c9e808a_4_k_cu_340040546thrust24THRUST_300001_SM_1000_NS6system6detail10sequential3seqE,@object
	.size		_ZN34_INTERNAL_4c9e808a_4_k_cu_340040546thrust24THRUST_300001_SM_1000_NS6system6detail10sequential3seqE,(.L_31 - _ZN34_INTERNAL_4c9e808a_4_k_cu_340040546thrust24THRUST_300001_SM_1000_NS6system6detail10sequential3seqE)
_ZN34_INTERNAL_4c9e808a_4_k_cu_340040546thrust24THRUST_300001_SM_1000_NS6system6detail10sequential3seqE:
	.zero		1
.L_31:


//--------------------- .nv.shared._Z11floydKernelPfii --------------------------
	.section	.nv.shared._Z11floydKernelPfii,"aw",@nobits
	.sectionflags	@""
	.align	4
.nv.shared._Z11floydKernelPfii:
	.zero		1280


//--------------------- .nv.constant0._ZN3cub18CUB_300001_SM_10006detail8for_each13static_kernelINS2_12policy_hub_t12policy_500_tEmN6thrust24THRUST_300001_SM_1000_NS8cuda_cub20__uninitialized_fill7functorINS7_10device_ptrIfEEfEEEEvT0_T1_ --------------------------
	.section	.nv.constant0._ZN3cub18CUB_300001_SM_10006detail8for_each13static_kernelINS2_12policy_hub_t12policy_500_tEmN6thrust24THRUST_300001_SM_1000_NS8cuda_cub20__uninitialized_fill7functorINS7_10device_ptrIfEEfEEEEvT0_T1_,"a",@progbits
	.sectionflags	@""
	.align	4
.nv.constant0._ZN3cub18CUB_300001_SM_10006detail8for_each13static_kernelINS2_12policy_hub_t12policy_500_tEmN6thrust24THRUST_300001_SM_1000_NS8cuda_cub20__uninitialized_fill7functorINS7_10device_ptrIfEEfEEEEvT0_T1_:
	.zero		920


//--------------------- .nv.constant0._ZN3cub18CUB_300001_SM_10006detail11EmptyKernelIvEEvv --------------------------
	.section	.nv.constant0._ZN3cub18CUB_300001_SM_10006detail11EmptyKernelIvEEvv,"a",@progbits
	.sectionflags	@""
	.align	4
.nv.constant0._ZN3cub18CUB_300001_SM_10006detail11EmptyKernelIvEEvv:
	.zero		896


//--------------------- .nv.constant0._Z11floydKernelPfii --------------------------
	.section	.nv.constant0._Z11floydKernelPfii,"a",@progbits
	.sectionflags	@""
	.align	4
.nv.constant0._Z11floydKernelPfii:
	.zero		912


//--------------------- SYMBOLS --------------------------

	.type		.nv.reservedSmem.offset0,@object
	.size		.nv.reservedSmem.offset0,0x4
	.type		.nv.reservedSmem.cap,@object
	.size		.nv.reservedSmem.cap,0x4
